	.headerflags	@"EF_CUDA_TEXMODE_UNIFIED EF_CUDA_64BIT_ADDRESS EF_CUDA_ACCELERATORS EF_CUDA_SM90 EF_CUDA_VIRTUAL_SM(EF_CUDA_SM90)"
	.elftype	@"ET_EXEC"


//--------------------- .nv.info                  --------------------------
	.section	.nv.info,"",@"SHT_CUDA_INFO"
	.align	4


	//----- nvinfo : EIATTR_REGCOUNT
	.align		4
        /*0000*/ 	.byte	0x04, 0x2f
        /*0002*/ 	.short	(.L_1 - .L_0)
	.align		4
.L_0:
        /*0004*/ 	.word	index@(triton_poi_fused_1)
        /*0008*/ 	.word	0x0000000e


	//----- nvinfo : EIATTR_MIN_STACK_SIZE
	.align		4
.L_1:
        /*000c*/ 	.byte	0x04, 0x12
        /*000e*/ 	.short	(.L_3 - .L_2)
	.align		4
.L_2:
        /*0010*/ 	.word	index@(triton_poi_fused_1)
        /*0014*/ 	.word	0x00000000


	//----- nvinfo : EIATTR_FRAME_SIZE
	.align		4
.L_3:
        /*0018*/ 	.byte	0x04, 0x11
        /*001a*/ 	.short	(.L_5 - .L_4)
	.align		4
.L_4:
        /*001c*/ 	.word	index@(triton_poi_fused_1)
        /*0020*/ 	.word	0x00000000


	//----- nvinfo : EIATTR_MIN_STACK_SIZE
	.align		4
.L_5:
        /*0024*/ 	.byte	0x04, 0x12
        /*0026*/ 	.short	(.L_7 - .L_6)
	.align		4
.L_6:
        /*0028*/ 	.word	index@(triton_poi_fused_1)
        /*002c*/ 	.word	0x00000000
.L_7:


//--------------------- .nv.info.triton_poi_fused_1 --------------------------
	.section	.nv.info.triton_poi_fused_1,"",@"SHT_CUDA_INFO"
	.sectionflags	@""
	.align	4


	//----- nvinfo : EIATTR_CUDA_API_VERSION
	.align		4
        /*0000*/ 	.byte	0x04, 0x37
        /*0002*/ 	.short	(.L_9 - .L_8)
.L_8:
        /*0004*/ 	.word	0x0000007c


	//----- nvinfo : EIATTR_KPARAM_INFO
	.align		4
.L_9:
        /*0008*/ 	.byte	0x04, 0x17
        /*000a*/ 	.short	(.L_11 - .L_10)
.L_10:
        /*000c*/ 	.word	0x00000000
        /*0010*/ 	.short	0x0003
        /*0012*/ 	.short	0x0014
        /*0014*/ 	.byte	0x00, 0xf0, 0x11, 0x00


	//----- nvinfo : EIATTR_KPARAM_INFO
	.align		4
.L_11:
        /*0018*/ 	.byte	0x04, 0x17
        /*001a*/ 	.short	(.L_13 - .L_12)
.L_12:
        /*001c*/ 	.word	0x00000000
        /*0020*/ 	.short	0x0002
        /*0022*/ 	.short	0x0010
        /*0024*/ 	.byte	0x00, 0xf0, 0x11, 0x00


	//----- nvinfo : EIATTR_KPARAM_INFO
	.align		4
.L_13:
        /*0028*/ 	.byte	0x04, 0x17
        /*002a*/ 	.short	(.L_15 - .L_14)
.L_14:
        /*002c*/ 	.word	0x00000000
        /*0030*/ 	.short	0x0001
        /*0032*/ 	.short	0x0008
        /*0034*/ 	.byte	0x00, 0xf4, 0x21, 0x00


	//----- nvinfo : EIATTR_KPARAM_INFO
	.align		4
.L_15:
        /*0038*/ 	.byte	0x04, 0x17
        /*003a*/ 	.short	(.L_17 - .L_16)
.L_16:
        /*003c*/ 	.word	0x00000000
        /*0040*/ 	.short	0x0000
        /*0042*/ 	.short	0x0000
        /*0044*/ 	.byte	0x00, 0xf4, 0x21, 0x00


	//----- nvinfo : EIATTR_SPARSE_MMA_MASK
	.align		4
.L_17:
        /*0048*/ 	.byte	0x03, 0x50
        /*004a*/ 	.short	0x0000


	//----- nvinfo : EIATTR_MAXREG_COUNT
	.align		4
        /*004c*/ 	.byte	0x03, 0x1b
        /*004e*/ 	.short	0x00ff


	//----- nvinfo : EIATTR_EXIT_INSTR_OFFSETS
	.align		4
        /*0050*/ 	.byte	0x04, 0x1c
        /*0052*/ 	.short	(.L_19 - .L_18)


	//   ....[0]....
.L_18:
        /*0054*/ 	.word	0x000002a0


	//   ....[1]....
        /*0058*/ 	.word	0x00000370


	//----- nvinfo : EIATTR_REQNTID
	.align		4
.L_19:
        /*005c*/ 	.byte	0x04, 0x10
        /*005e*/ 	.short	(.L_21 - .L_20)
.L_20:
        /*0060*/ 	.word	0x00000080
        /*0064*/ 	.word	0x00000001
        /*0068*/ 	.word	0x00000001


	//----- nvinfo : EIATTR_CBANK_PARAM_SIZE
	.align		4
.L_21:
        /*006c*/ 	.byte	0x03, 0x19
        /*006e*/ 	.short	0x0018


	//----- nvinfo : EIATTR_PARAM_CBANK
	.align		4
        /*0070*/ 	.byte	0x04, 0x0a
        /*0072*/ 	.short	(.L_23 - .L_22)
	.align		4
.L_22:
        /*0074*/ 	.word	index@(.nv.constant0.triton_poi_fused_1)
        /*0078*/ 	.short	0x0210
        /*007a*/ 	.short	0x0018


	//----- nvinfo : EIATTR_SW_WAR
	.align		4
.L_23:
        /*007c*/ 	.byte	0x04, 0x36
        /*007e*/ 	.short	(.L_25 - .L_24)
.L_24:
        /*0080*/ 	.word	0x00000008
.L_25:


//--------------------- .nv.callgraph             --------------------------
	.section	.nv.callgraph,"",@"SHT_CUDA_CALLGRAPH"
	.align	4
	.sectionentsize	8
	.align		4
        /*0000*/ 	.word	0x00000000
	.align		4
        /*0004*/ 	.word	0xffffffff
	.align		4
        /*0008*/ 	.word	0x00000000
	.align		4
        /*000c*/ 	.word	0xfffffffe
	.align		4
        /*0010*/ 	.word	0x00000000
	.align		4
        /*0014*/ 	.word	0xfffffffd
	.align		4
        /*0018*/ 	.word	0x00000000
	.align		4
        /*001c*/ 	.word	0xfffffffc


//--------------------- .text.triton_poi_fused_1  --------------------------
	.section	.text.triton_poi_fused_1,"ax",@progbits
	.sectionflags	@"SHF_BARRIERS=1"
	.align	128
        .global         triton_poi_fused_1
        .type           triton_poi_fused_1,@function
        .size           triton_poi_fused_1,(.L_x_1 - triton_poi_fused_1)
        .other          triton_poi_fused_1,@"STO_CUDA_ENTRY STV_DEFAULT"
triton_poi_fused_1:
.text.triton_poi_fused_1:
[----:B------:R-:W0:Y:S02]  /*0000*/  LDC R1, c[0x0][0x28] ;  /* 0x00000a00ff017b82 */ /* 0x000e240000000800 */
[----:B------:R-:W1:Y:S01]  /*0010*/  S2R R11, SR_TID.X ;  /* 0x00000000000b7919 */ /* 0x000e620000002100 */
[----:B------:R-:W2:Y:S01]  /*0020*/  S2UR UR5, SR_CTAID.X ;  /* 0x00000000000579c3 */ /* 0x000ea20000002500 */
[----:B------:R-:W-:-:S07]  /*0030*/  ULDC.64 UR8, c[0x0][0x208] ;  /* 0x0000820000087ab9 */ /* 0x000fce0000000a00 */
[----:B------:R-:W3:Y:S08]  /*0040*/  S2UR UR4, SR_CTAID.Y ;  /* 0x00000000000479c3 */ /* 0x000ef00000002600 */
[----:B------:R-:W4:Y:S01]  /*0050*/  LDC.64 R4, c[0x0][0x210] ;  /* 0x00008400ff047b82 */ /* 0x000f220000000a00 */
[----:B--2---:R-:W-:Y:S01]  /*0060*/  USHF.L.U32 UR5, UR5, 0x4, URZ ;  /* 0x0000000405057899 */ /* 0x004fe2000800063f */
[----:B-1----:R-:W-:Y:S01]  /*0070*/  IMAD.SHL.U32 R0, R11, 0x2, RZ ;  /* 0x000000020b007824 */ /* 0x002fe200078e00ff */
[----:B------:R-:W-:Y:S01]  /*0080*/  SHF.R.U32.HI R2, RZ, 0x3, R11 ;  /* 0x00000003ff027819 */ /* 0x000fe2000001160b */
[----:B---3--:R-:W-:-:S03]  /*0090*/  USHF.L.U32 UR4, UR4, 0x4, URZ ;  /* 0x0000000404047899 */ /* 0x008fc6000800063f */
[----:B------:R-:W-:Y:S02]  /*00a0*/  LOP3.LUT R6, R0, 0xe, RZ, 0xc0, !PT ;  /* 0x0000000e00067812 */ /* 0x000fe400078ec0ff */
[----:B------:R-:W-:Y:S02]  /*00b0*/  SGXT.U32 R0, R2, 0x4 ;  /* 0x000000040200781a */ /* 0x000fe40000000000 */
[----:B------:R-:W-:Y:S02]  /*00c0*/  LOP3.LUT R3, R6, UR5, RZ, 0xfc, !PT ;  /* 0x0000000506037c12 */ /* 0x000fe4000f8efcff */
[----:B------:R-:W-:-:S04]  /*00d0*/  LOP3.LUT R2, R0, UR4, RZ, 0xfc, !PT ;  /* 0x0000000400027c12 */ /* 0x000fc8000f8efcff */
[C---:B------:R-:W-:Y:S01]  /*00e0*/  VIMNMX R7, R2.reuse, R3, !PT ;  /* 0x0000000302077248 */ /* 0x040fe20007fe0100 */
[----:B------:R-:W-:-:S03]  /*00f0*/  IMAD R3, R2, 0x10, R3 ;  /* 0x0000001002037824 */ /* 0x000fc600078e0203 */
[----:B------:R-:W-:Y:S01]  /*0100*/  ISETP.GE.AND P0, PT, R7, 0x10, PT ;  /* 0x000000100700780c */ /* 0x000fe20003f06270 */
[----:B----4-:R-:W-:Y:S01]  /*0110*/  IMAD.WIDE R4, R3, 0x4, R4 ;  /* 0x0000000403047825 */ /* 0x010fe200078e0204 */
[----:B------:R-:W-:-:S11]  /*0120*/  CS2R R2, SRZ ;  /* 0x0000000000027805 */ /* 0x000fd6000001ff00 */
[----:B------:R1:W2:Y:S01]  /*0130*/  @!P0 LDG.E.64 R2, desc[UR8][R4.64] ;  /* 0x0000000804028981 */ /* 0x0002a2000c1e1b00 */
[----:B------:R-:W3:Y:S01]  /*0140*/  S2UR UR6, SR_CgaCtaId ;  /* 0x00000000000679c3 */ /* 0x000ee20000008800 */
[----:B------:R-:W-:Y:S01]  /*0150*/  LOP3.LUT R6, R6, UR4, RZ, 0xfc, !PT ;  /* 0x0000000406067c12 */ /* 0x000fe2000f8efcff */
[C---:B------:R-:W-:Y:S01]  /*0160*/  IMAD.SHL.U32 R9, R11.reuse, 0x20, RZ ;  /* 0x000000200b097824 */ /* 0x040fe200078e00ff */
[----:B------:R-:W-:Y:S01]  /*0170*/  LOP3.LUT R7, R0, UR5, RZ, 0xfc, !PT ;  /* 0x0000000500077c12 */ /* 0x000fe2000f8efcff */
[----:B------:R-:W-:Y:S01]  /*0180*/  UMOV UR4, 0x400 ;  /* 0x0000040000047882 */ /* 0x000fe20000000000 */
[----:B------:R-:W-:Y:S02]  /*0190*/  IMAD.SHL.U32 R10, R11, 0x8, RZ ;  /* 0x000000080b0a7824 */ /* 0x000fe400078e00ff */
[----:B------:R-:W-:Y:S02]  /*01a0*/  VIMNMX R8, R6, R7, !PT ;  /* 0x0000000706087248 */ /* 0x000fe40007fe0100 */
[----:B------:R-:W-:-:S02]  /*01b0*/  LOP3.LUT R9, R9, 0xe0, RZ, 0xc0, !PT ;  /* 0x000000e009097812 */ /* 0x000fc400078ec0ff */
[----:B------:R-:W-:Y:S02]  /*01c0*/  ISETP.GE.AND P0, PT, R8, 0x10, PT ;  /* 0x000000100800780c */ /* 0x000fe40003f06270 */
[C---:B------:R-:W-:Y:S02]  /*01d0*/  LOP3.LUT R8, R9.reuse, 0x10, RZ, 0xfc, !PT ;  /* 0x0000001009087812 */ /* 0x040fe400078efcff */
[----:B------:R-:W-:Y:S02]  /*01e0*/  LOP3.LUT R0, R9, R0, RZ, 0xfc, !PT ;  /* 0x0000000009007212 */ /* 0x000fe400078efcff */
[----:B-1----:R-:W-:Y:S02]  /*01f0*/  LOP3.LUT R4, R11, 0x78, RZ, 0xc0, !PT ;  /* 0x000000780b047812 */ /* 0x002fe400078ec0ff */
[----:B------:R-:W-:Y:S01]  /*0200*/  LOP3.LUT R11, R10, 0x3f8, RZ, 0xc0, !PT ;  /* 0x000003f80a0b7812 */ /* 0x000fe200078ec0ff */
[----:B---3--:R-:W-:-:S06]  /*0210*/  UPRMT UR4, UR6, 0x654, UR4 ;  /* 0x0000065406047896 */ /* 0x008fcc0008000004 */
[----:B------:R-:W-:Y:S02]  /*0220*/  LEA.HI R9, R9, UR4, RZ, 0x1f ;  /* 0x0000000409097c11 */ /* 0x000fe4000f8ff8ff */
[----:B------:R-:W-:Y:S02]  /*0230*/  LEA.HI R5, R8, UR4, RZ, 0x1f ;  /* 0x0000000408057c11 */ /* 0x000fe4000f8ff8ff */
[----:B------:R-:W-:Y:S01]  /*0240*/  IADD3 R4, R11, UR4, R4 ;  /* 0x000000040b047c10 */ /* 0x000fe2000fffe004 */
[C---:B------:R-:W-:Y:S02]  /*0250*/  IMAD R9, R0.reuse, 0x4, R9 ;  /* 0x0000000400097824 */ /* 0x040fe400078e0209 */
[----:B------:R-:W-:-:S03]  /*0260*/  IMAD R0, R0, 0x4, R5 ;  /* 0x0000000400007824 */ /* 0x000fc600078e0205 */
[----:B--2---:R1:W-:Y:S04]  /*0270*/  STS [R9], R2 ;  /* 0x0000000209007388 */ /* 0x0043e80000000800 */
[----:B------:R1:W-:Y:S01]  /*0280*/  STS [R0+0x40], R3 ;  /* 0x0000400300007388 */ /* 0x0003e20000000800 */
[----:B------:R-:W-:Y:S06]  /*0290*/  BAR.SYNC.DEFER_BLOCKING 0x0 ;  /* 0x0000000000007b1d */ /* 0x000fec0000010000 */
[----:B-1----:R-:W-:Y:S05]  /*02a0*/  @P0 EXIT ;  /* 0x000000000000094d */ /* 0x002fea0003800000 */
[----:B------:R-:W0:Y:S01]  /*02b0*/  LDS.64 R10, [R4] ;  /* 0x00000000040a7984 */ /* 0x000e220000000a00 */
[----:B------:R-:W-:Y:S01]  /*02c0*/  SHF.R.S32.HI R5, RZ, 0x1f, R6 ;  /* 0x0000001fff057819 */ /* 0x000fe20000011406 */
[----:B------:R-:W1:Y:S03]  /*02d0*/  LDC.64 R2, c[0x0][0x218] ;  /* 0x00008600ff027b82 */ /* 0x000e660000000a00 */
[----:B------:R-:W-:-:S04]  /*02e0*/  LEA.HI R5, R5, R6, RZ, 0x2 ;  /* 0x0000000605057211 */ /* 0x000fc800078f10ff */
[C---:B------:R-:W-:Y:S01]  /*02f0*/  LOP3.LUT R9, R5.reuse, 0xfffffffc, RZ, 0xc0, !PT ;  /* 0xfffffffc05097812 */ /* 0x040fe200078ec0ff */
[----:B------:R-:W-:-:S04]  /*0300*/  IMAD.SHL.U32 R5, R5, 0x10, RZ ;  /* 0x0000001005057824 */ /* 0x000fc800078e00ff */
[----:B------:R-:W-:Y:S01]  /*0310*/  IMAD.IADD R6, R6, 0x1, -R9 ;  /* 0x0000000106067824 */ /* 0x000fe200078e0a09 */
[----:B------:R-:W-:-:S03]  /*0320*/  LOP3.LUT R5, R5, 0xffffffc0, RZ, 0xc0, !PT ;  /* 0xffffffc005057812 */ /* 0x000fc600078ec0ff */
[----:B------:R-:W-:-:S04]  /*0330*/  IMAD R6, R7, 0x4, R6 ;  /* 0x0000000407067824 */ /* 0x000fc800078e0206 */
[----:B------:R-:W-:-:S04]  /*0340*/  IMAD.IADD R5, R6, 0x1, R5 ;  /* 0x0000000106057824 */ /* 0x000fc800078e0205 */
[----:B-1----:R-:W-:-:S05]  /*0350*/  IMAD.WIDE R2, R5, 0x4, R2 ;  /* 0x0000000405027825 */ /* 0x002fca00078e0202 */
[----:B0-----:R-:W-:Y:S01]  /*0360*/  STG.E.64 desc[UR8][R2.64], R10 ;  /* 0x0000000a02007986 */ /* 0x001fe2000c101b08 */
[----:B------:R-:W-:Y:S05]  /*0370*/  EXIT ;  /* 0x000000000000794d */ /* 0x000fea0003800000 */
.L_x_0:
[----:B------:R-:W-:-:S00]  /*0380*/  BRA `(.L_x_0) ;  /* 0xfffffffc00fc7947 */ /* 0x000fc0000383ffff */
[----:B------:R-:W-:-:S00]  /*0390*/  NOP ;  /* 0x0000000000007918 */ /* 0x000fc00000000000 */
        /* <DEDUP_REMOVED lines=14> */
.L_x_1:


//--------------------- .nv.shared.triton_poi_fused_1 --------------------------
	.section	.nv.shared.triton_poi_fused_1,"aw",@nobits
	.sectionflags	@""
	.align	16
	.zero		1024


//--------------------- .nv.constant0.triton_poi_fused_1 --------------------------
	.section	.nv.constant0.triton_poi_fused_1,"a",@progbits
	.sectionflags	@""
	.align	4
.nv.constant0.triton_poi_fused_1:
	.zero		552
